//
// Generated by NVIDIA NVVM Compiler
//
// Compiler Build ID: CL-36424714
// Cuda compilation tools, release 13.0, V13.0.88
// Based on NVVM 20.0.0
//

.version 9.0
.target sm_100
.address_size 64

	// .globl	_Z3dotPfS_S_i
// _ZZ3dotPfS_S_iE5cache has been demoted

.visible .entry _Z3dotPfS_S_i(
	.param .u64 .ptr .align 1 _Z3dotPfS_S_i_param_0,
	.param .u64 .ptr .align 1 _Z3dotPfS_S_i_param_1,
	.param .u64 .ptr .align 1 _Z3dotPfS_S_i_param_2,
	.param .u32 _Z3dotPfS_S_i_param_3
)
{
	.reg .pred 	%p<7>;
	.reg .b32 	%r<19>;
	.reg .b32 	%f<14>;
	.reg .b64 	%rd<12>;
	// demoted variable
	.shared .align 4 .b8 _ZZ3dotPfS_S_iE5cache[1024];
	ld.param.u64 	%rd3, [_Z3dotPfS_S_i_param_0];
	ld.param.u64 	%rd4, [_Z3dotPfS_S_i_param_1];
	ld.param.u64 	%rd5, [_Z3dotPfS_S_i_param_2];
	ld.param.u32 	%r11, [_Z3dotPfS_S_i_param_3];
	mov.u32 	%r1, %tid.x;
	mov.u32 	%r2, %ctaid.x;
	mov.u32 	%r18, %ntid.x;
	mad.lo.s32 	%r17, %r2, %r18, %r1;
	setp.ge.s32 	%p1, %r17, %r11;
	mov.f32 	%f13, 0f00000000;
	@%p1 bra 	$L__BB0_3;
	mov.u32 	%r12, %nctaid.x;
	mul.lo.s32 	%r5, %r18, %r12;
	cvta.to.global.u64 	%rd1, %rd3;
	cvta.to.global.u64 	%rd2, %rd4;
	mov.f32 	%f13, 0f00000000;
$L__BB0_2:
	mul.wide.s32 	%rd6, %r17, 4;
	add.s64 	%rd7, %rd1, %rd6;
	ld.global.f32 	%f6, [%rd7];
	add.s64 	%rd8, %rd2, %rd6;
	ld.global.f32 	%f7, [%rd8];
	fma.rn.f32 	%f13, %f6, %f7, %f13;
	add.s32 	%r17, %r17, %r5;
	setp.lt.s32 	%p2, %r17, %r11;
	@%p2 bra 	$L__BB0_2;
$L__BB0_3:
	shl.b32 	%r13, %r1, 2;
	mov.u32 	%r14, _ZZ3dotPfS_S_iE5cache;
	add.s32 	%r8, %r14, %r13;
	st.shared.f32 	[%r8], %f13;
	bar.sync 	0;
	setp.lt.u32 	%p3, %r18, 2;
	@%p3 bra 	$L__BB0_7;
$L__BB0_4:
	shr.u32 	%r10, %r18, 1;
	setp.ge.u32 	%p4, %r1, %r10;
	@%p4 bra 	$L__BB0_6;
	shl.b32 	%r15, %r10, 2;
	add.s32 	%r16, %r8, %r15;
	ld.shared.f32 	%f8, [%r16];
	ld.shared.f32 	%f9, [%r8];
	add.f32 	%f10, %f8, %f9;
	st.shared.f32 	[%r8], %f10;
$L__BB0_6:
	bar.sync 	0;
	setp.gt.u32 	%p5, %r18, 3;
	mov.u32 	%r18, %r10;
	@%p5 bra 	$L__BB0_4;
$L__BB0_7:
	setp.ne.s32 	%p6, %r1, 0;
	@%p6 bra 	$L__BB0_9;
	ld.shared.f32 	%f11, [_ZZ3dotPfS_S_iE5cache];
	cvta.to.global.u64 	%rd9, %rd5;
	mul.wide.u32 	%rd10, %r2, 4;
	add.s64 	%rd11, %rd9, %rd10;
	st.global.f32 	[%rd11], %f11;
$L__BB0_9:
	ret;

}


// ===== COMPILED SASS (sm_100) =====

	.target	sm_100

	.elftype	@"ET_EXEC"


//--------------------- .note.nv.tkinfo           --------------------------
	.section	.note.nv.tkinfo,"",@"SHT_NOTE"
	.sectionflags	@"SHF_NOTE_NV_TKINFO"
	.tkinfo
        /*0018*/ 	.word	0x00000002
        /*0030*/ 	.string	""
        /*0030*/ 	.string	"ptxas"
        /*0030*/ 	.string	"Cuda compilation tools, release 13.0, V13.0.88"
        /*0030*/ 	.string	"Build cuda_13.0.r13.0/compiler.36424714_0"
        /*0030*/ 	.string	"-arch sm_100 -m 64 "



//--------------------- .note.nv.cuinfo           --------------------------
	.section	.note.nv.cuinfo,"",@"SHT_NOTE"
	.sectionflags	@"SHF_NOTE_NV_CUINFO"
        /*0018*/ 	.short	0x0002
        /*001a*/ 	.short	0x0064
        /*001c*/ 	.short	0x0082
	.zero		2


//--------------------- .nv.info                  --------------------------
	.section	.nv.info,"",@"SHT_CUDA_INFO"
	.align	4


	//----- nvinfo : EIATTR_REGCOUNT
	.align		4
        /*0000*/ 	.byte	0x04, 0x2f
        /*0002*/ 	.short	(.L_1 - .L_0)
	.align		4
.L_0:
        /*0004*/ 	.word	index@(_Z3dotPfS_S_i)
        /*0008*/ 	.word	0x00000012


	//----- nvinfo : EIATTR_FRAME_SIZE
	.align		4
.L_1:
        /*000c*/ 	.byte	0x04, 0x11
        /*000e*/ 	.short	(.L_3 - .L_2)
	.align		4
.L_2:
        /*0010*/ 	.word	index@(_Z3dotPfS_S_i)
        /*0014*/ 	.word	0x00000000


	//----- nvinfo : EIATTR_MIN_STACK_SIZE
	.align		4
.L_3:
        /*0018*/ 	.byte	0x04, 0x12
        /*001a*/ 	.short	(.L_5 - .L_4)
	.align		4
.L_4:
        /*001c*/ 	.word	index@(_Z3dotPfS_S_i)
        /*0020*/ 	.word	0x00000000
.L_5:


//--------------------- .nv.compat                --------------------------
	.section	.nv.compat,"",@"SHT_CUDA_COMPAT_INFO"
	.align	4
        /*0000*/ 	.byte	0x02, 0x09, 0x00, 0x00, 0x02, 0x02, 0x01, 0x00, 0x02, 0x05, 0x05, 0x00, 0x03, 0x07, 0x01, 0x01
        /*0010*/ 	.byte	0x02, 0x03, 0x00, 0x00, 0x02, 0x06, 0x01, 0x00, 0x04, 0x0b, 0x08, 0x00, 0x09, 0x00, 0x00, 0x00
        /*0020*/ 	.byte	0x00, 0x00, 0x00, 0x00


//--------------------- .nv.info._Z3dotPfS_S_i    --------------------------
	.section	.nv.info._Z3dotPfS_S_i,"",@"SHT_CUDA_INFO"
	.sectionflags	@""
	.align	4


	//----- nvinfo : EIATTR_CUDA_API_VERSION
	.align		4
        /*0000*/ 	.byte	0x04, 0x37
        /*0002*/ 	.short	(.L_7 - .L_6)
.L_6:
        /*0004*/ 	.word	0x00000082


	//----- nvinfo : EIATTR_KPARAM_INFO
	.align		4
.L_7:
        /*0008*/ 	.byte	0x04, 0x17
        /*000a*/ 	.short	(.L_9 - .L_8)
.L_8:
        /*000c*/ 	.word	0x00000000
        /*0010*/ 	.short	0x0003
        /*0012*/ 	.short	0x0018
        /*0014*/ 	.byte	0x00, 0xf0, 0x11, 0x00


	//----- nvinfo : EIATTR_KPARAM_INFO
	.align		4
.L_9:
        /*0018*/ 	.byte	0x04, 0x17
        /*001a*/ 	.short	(.L_11 - .L_10)
.L_10:
        /*001c*/ 	.word	0x00000000
        /*0020*/ 	.short	0x0002
        /*0022*/ 	.short	0x0010
        /*0024*/ 	.byte	0x00, 0xf5, 0x21, 0x00


	//----- nvinfo : EIATTR_KPARAM_INFO
	.align		4
.L_11:
        /*0028*/ 	.byte	0x04, 0x17
        /*002a*/ 	.short	(.L_13 - .L_12)
.L_12:
        /*002c*/ 	.word	0x00000000
        /*0030*/ 	.short	0x0001
        /*0032*/ 	.short	0x0008
        /*0034*/ 	.byte	0x00, 0xf5, 0x21, 0x00


	//----- nvinfo : EIATTR_KPARAM_INFO
	.align		4
.L_13:
        /*0038*/ 	.byte	0x04, 0x17
        /*003a*/ 	.short	(.L_15 - .L_14)
.L_14:
        /*003c*/ 	.word	0x00000000
        /*0040*/ 	.short	0x0000
        /*0042*/ 	.short	0x0000
        /*0044*/ 	.byte	0x00, 0xf5, 0x21, 0x00


	//----- nvinfo : EIATTR_SPARSE_MMA_MASK
	.align		4
.L_15:
        /*0048*/ 	.byte	0x03, 0x50
        /*004a*/ 	.short	0x0000


	//----- nvinfo : EIATTR_MAXREG_COUNT
	.align		4
        /*004c*/ 	.byte	0x03, 0x1b
        /*004e*/ 	.short	0x00ff


	//----- nvinfo : EIATTR_NUM_BARRIERS
	.align		4
        /*0050*/ 	.byte	0x02, 0x4c
        /*0052*/ 	.byte	0x01
	.zero		1


	//----- nvinfo : EIATTR_MERCURY_ISA_VERSION
	.align		4
        /*0054*/ 	.byte	0x03, 0x5f
        /*0056*/ 	.short	0x0101


	//----- nvinfo : EIATTR_VRC_CTA_INIT_COUNT
	.align		4
        /*0058*/ 	.byte	0x02, 0x4a
	.zero		1
	.zero		1


	//----- nvinfo : EIATTR_EXIT_INSTR_OFFSETS
	.align		4
        /*005c*/ 	.byte	0x04, 0x1c
        /*005e*/ 	.short	(.L_17 - .L_16)


	//   ....[0]....
.L_16:
        /*0060*/ 	.word	0x000002e0


	//   ....[1]....
        /*0064*/ 	.word	0x00000360


	//----- nvinfo : EIATTR_CRS_STACK_SIZE
	.align		4
.L_17:
        /*0068*/ 	.byte	0x04, 0x1e
        /*006a*/ 	.short	(.L_19 - .L_18)
.L_18:
        /*006c*/ 	.word	0x00000000


	//----- nvinfo : EIATTR_CBANK_PARAM_SIZE
	.align		4
.L_19:
        /*0070*/ 	.byte	0x03, 0x19
        /*0072*/ 	.short	0x001c


	//----- nvinfo : EIATTR_PARAM_CBANK
	.align		4
        /*0074*/ 	.byte	0x04, 0x0a
        /*0076*/ 	.short	(.L_21 - .L_20)
	.align		4
.L_20:
        /*0078*/ 	.word	index@(.nv.constant0._Z3dotPfS_S_i)
        /*007c*/ 	.short	0x0380
        /*007e*/ 	.short	0x001c


	//----- nvinfo : EIATTR_SW_WAR
	.align		4
.L_21:
        /*0080*/ 	.byte	0x04, 0x36
        /*0082*/ 	.short	(.L_23 - .L_22)
.L_22:
        /*0084*/ 	.word	0x00000008
.L_23:


//--------------------- .nv.callgraph             --------------------------
	.section	.nv.callgraph,"",@"SHT_CUDA_CALLGRAPH"
	.align	4
	.sectionentsize	8
	.align		4
        /*0000*/ 	.word	0x00000000
	.align		4
        /*0004*/ 	.word	0xffffffff
	.align		4
        /*0008*/ 	.word	0x00000000
	.align		4
        /*000c*/ 	.word	0xfffffffe
	.align		4
        /*0010*/ 	.word	0x00000000
	.align		4
        /*0014*/ 	.word	0xfffffffd
	.align		4
        /*0018*/ 	.word	0x00000000
	.align		4
        /*001c*/ 	.word	0xfffffffc


//--------------------- .text._Z3dotPfS_S_i       --------------------------
	.section	.text._Z3dotPfS_S_i,"ax",@progbits
	.align	128
        .global         _Z3dotPfS_S_i
        .type           _Z3dotPfS_S_i,@function
        .size           _Z3dotPfS_S_i,(.L_x_6 - _Z3dotPfS_S_i)
        .other          _Z3dotPfS_S_i,@"STO_CUDA_ENTRY STV_DEFAULT"
_Z3dotPfS_S_i:
.text._Z3dotPfS_S_i:
[----:B------:R-:W-:Y:S01]  /*0000*/  LDC R1, c[0x0][0x37c] ;  /* 0x0000df00ff017b82 */ /* 0x000fe20000000800 */
[----:B------:R-:W0:Y:S01]  /*0010*/  S2R R12, SR_TID.X ;  /* 0x00000000000c7919 */ /* 0x000e220000002100 */
[----:B------:R-:W1:Y:S01]  /*0020*/  LDCU UR4, c[0x0][0x360] ;  /* 0x00006c00ff0477ac */ /* 0x000e620008000800 */
[----:B------:R-:W-:Y:S01]  /*0030*/  BSSY.RECONVERGENT B0, `(.L_x_0) ;  /* 0x0000016000007945 */ /* 0x000fe20003800200 */
[----:B------:R-:W-:Y:S01]  /*0040*/  IMAD.MOV.U32 R11, RZ, RZ, RZ ;  /* 0x000000ffff0b7224 */ /* 0x000fe200078e00ff */
[----:B------:R-:W0:Y:S01]  /*0050*/  S2R R13, SR_CTAID.X ;  /* 0x00000000000d7919 */ /* 0x000e220000002500 */
[----:B------:R-:W2:Y:S01]  /*0060*/  LDCU UR5, c[0x0][0x398] ;  /* 0x00007300ff0577ac */ /* 0x000ea20008000800 */
[----:B------:R-:W3:Y:S01]  /*0070*/  LDCU.64 UR6, c[0x0][0x358] ;  /* 0x00006b00ff0677ac */ /* 0x000ee20008000a00 */
[----:B-1----:R-:W-:Y:S02]  /*0080*/  IMAD.U32 R10, RZ, RZ, UR4 ;  /* 0x00000004ff0a7e24 */ /* 0x002fe4000f8e00ff */
[----:B0-----:R-:W-:-:S05]  /*0090*/  IMAD R0, R13, UR4, R12 ;  /* 0x000000040d007c24 */ /* 0x001fca000f8e020c */
[----:B--2---:R-:W-:-:S13]  /*00a0*/  ISETP.GE.AND P0, PT, R0, UR5, PT ;  /* 0x0000000500007c0c */ /* 0x004fda000bf06270 */
[----:B---3--:R-:W-:Y:S05]  /*00b0*/  @P0 BRA `(.L_x_1) ;  /* 0x0000000000340947 */ /* 0x008fea0003800000 */
[----:B------:R-:W0:Y:S01]  /*00c0*/  LDC.64 R6, c[0x0][0x380] ;  /* 0x0000e000ff067b82 */ /* 0x000e220000000a00 */
[----:B------:R-:W1:Y:S01]  /*00d0*/  LDCU UR4, c[0x0][0x370] ;  /* 0x00006e00ff0477ac */ /* 0x000e620008000800 */
[----:B------:R-:W-:-:S06]  /*00e0*/  HFMA2 R11, -RZ, RZ, 0, 0 ;  /* 0x00000000ff0b7431 */ /* 0x000fcc00000001ff */
[----:B------:R-:W2:Y:S01]  /*00f0*/  LDC.64 R8, c[0x0][0x388] ;  /* 0x0000e200ff087b82 */ /* 0x000ea20000000a00 */
[----:B-1----:R-:W-:-:S07]  /*0100*/  IMAD R15, R10, UR4, RZ ;  /* 0x000000040a0f7c24 */ /* 0x002fce000f8e02ff */
.L_x_2:
[----:B0-----:R-:W-:-:S04]  /*0110*/  IMAD.WIDE R2, R0, 0x4, R6 ;  /* 0x0000000400027825 */ /* 0x001fc800078e0206 */
[----:B--2---:R-:W-:Y:S02]  /*0120*/  IMAD.WIDE R4, R0, 0x4, R8 ;  /* 0x0000000400047825 */ /* 0x004fe400078e0208 */
[----:B------:R-:W2:Y:S04]  /*0130*/  LDG.E R2, desc[UR6][R2.64] ;  /* 0x0000000602027981 */ /* 0x000ea8000c1e1900 */
[----:B------:R-:W2:Y:S01]  /*0140*/  LDG.E R4, desc[UR6][R4.64] ;  /* 0x0000000604047981 */ /* 0x000ea2000c1e1900 */
[----:B------:R-:W-:-:S05]  /*0150*/  IMAD.IADD R0, R15, 0x1, R0 ;  /* 0x000000010f007824 */ /* 0x000fca00078e0200 */
[----:B------:R-:W-:Y:S01]  /*0160*/  ISETP.GE.AND P0, PT, R0, UR5, PT ;  /* 0x0000000500007c0c */ /* 0x000fe2000bf06270 */
[----:B--2---:R-:W-:-:S12]  /*0170*/  FFMA R11, R2, R4, R11 ;  /* 0x00000004020b7223 */ /* 0x004fd8000000000b */
[----:B------:R-:W-:Y:S05]  /*0180*/  @!P0 BRA `(.L_x_2) ;  /* 0xfffffffc00e08947 */ /* 0x000fea000383ffff */
.L_x_1:
[----:B------:R-:W-:Y:S05]  /*0190*/  BSYNC.RECONVERGENT B0 ;  /* 0x0000000000007941 */ /* 0x000fea0003800200 */
.L_x_0:
[----:B------:R-:W0:Y:S01]  /*01a0*/  S2UR UR5, SR_CgaCtaId ;  /* 0x00000000000579c3 */ /* 0x000e220000008800 */
[----:B------:R-:W-:Y:S01]  /*01b0*/  UMOV UR4, 0x400 ;  /* 0x0000040000047882 */ /* 0x000fe20000000000 */
[----:B------:R-:W-:Y:S02]  /*01c0*/  ISETP.GE.U32.AND P1, PT, R10, 0x2, PT ;  /* 0x000000020a00780c */ /* 0x000fe40003f26070 */
[----:B------:R-:W-:Y:S01]  /*01d0*/  ISETP.NE.AND P0, PT, R12, RZ, PT ;  /* 0x000000ff0c00720c */ /* 0x000fe20003f05270 */
[----:B0-----:R-:W-:-:S06]  /*01e0*/  ULEA UR4, UR5, UR4, 0x18 ;  /* 0x0000000405047291 */ /* 0x001fcc000f8ec0ff */
[----:B------:R-:W-:-:S05]  /*01f0*/  LEA R0, R12, UR4, 0x2 ;  /* 0x000000040c007c11 */ /* 0x000fca000f8e10ff */
[----:B------:R0:W-:Y:S01]  /*0200*/  STS [R0], R11 ;  /* 0x0000000b00007388 */ /* 0x0001e20000000800 */
[----:B------:R-:W-:Y:S06]  /*0210*/  BAR.SYNC.DEFER_BLOCKING 0x0 ;  /* 0x0000000000007b1d */ /* 0x000fec0000010000 */
[----:B------:R-:W-:Y:S05]  /*0220*/  @!P1 BRA `(.L_x_3) ;  /* 0x00000000002c9947 */ /* 0x000fea0003800000 */
.L_x_4:
[----:B------:R-:W-:-:S04]  /*0230*/  SHF.R.U32.HI R5, RZ, 0x1, R10 ;  /* 0x00000001ff057819 */ /* 0x000fc8000001160a */
[----:B------:R-:W-:-:S13]  /*0240*/  ISETP.GE.U32.AND P1, PT, R12, R5, PT ;  /* 0x000000050c00720c */ /* 0x000fda0003f26070 */
[----:B------:R-:W-:Y:S01]  /*0250*/  @!P1 LEA R2, R5, R0, 0x2 ;  /* 0x0000000005029211 */ /* 0x000fe200078e10ff */
[----:B------:R-:W-:Y:S05]  /*0260*/  @!P1 LDS R3, [R0] ;  /* 0x0000000000039984 */ /* 0x000fea0000000800 */
[----:B------:R-:W1:Y:S02]  /*0270*/  @!P1 LDS R2, [R2] ;  /* 0x0000000002029984 */ /* 0x000e640000000800 */
[----:B-1----:R-:W-:-:S05]  /*0280*/  @!P1 FADD R3, R2, R3 ;  /* 0x0000000302039221 */ /* 0x002fca0000000000 */
[----:B------:R1:W-:Y:S01]  /*0290*/  @!P1 STS [R0], R3 ;  /* 0x0000000300009388 */ /* 0x0003e20000000800 */
[----:B------:R-:W-:Y:S01]  /*02a0*/  BAR.SYNC.DEFER_BLOCKING 0x0 ;  /* 0x0000000000007b1d */ /* 0x000fe20000010000 */
[----:B------:R-:W-:Y:S02]  /*02b0*/  ISETP.GT.U32.AND P1, PT, R10, 0x3, PT ;  /* 0x000000030a00780c */ /* 0x000fe40003f24070 */
[----:B------:R-:W-:-:S11]  /*02c0*/  MOV R10, R5 ;  /* 0x00000005000a7202 */ /* 0x000fd60000000f00 */
[----:B-1----:R-:W-:Y:S05]  /*02d0*/  @P1 BRA `(.L_x_4) ;  /* 0xfffffffc00d41947 */ /* 0x002fea000383ffff */
.L_x_3:
[----:B------:R-:W-:Y:S05]  /*02e0*/  @P0 EXIT ;  /* 0x000000000000094d */ /* 0x000fea0003800000 */
[----:B------:R-:W1:Y:S01]  /*02f0*/  S2UR UR5, SR_CgaCtaId ;  /* 0x00000000000579c3 */ /* 0x000e620000008800 */
[----:B------:R-:W-:-:S07]  /*0300*/  UMOV UR4, 0x400 ;  /* 0x0000040000047882 */ /* 0x000fce0000000000 */
[----:B------:R-:W2:Y:S01]  /*0310*/  LDC.64 R2, c[0x0][0x390] ;  /* 0x0000e400ff027b82 */ /* 0x000ea20000000a00 */
[----:B-1----:R-:W-:Y:S01]  /*0320*/  ULEA UR4, UR5, UR4, 0x18 ;  /* 0x0000000405047291 */ /* 0x002fe2000f8ec0ff */
[----:B--2---:R-:W-:-:S08]  /*0330*/  IMAD.WIDE.U32 R2, R13, 0x4, R2 ;  /* 0x000000040d027825 */ /* 0x004fd000078e0002 */
[----:B------:R-:W1:Y:S04]  /*0340*/  LDS R5, [UR4] ;  /* 0x00000004ff057984 */ /* 0x000e680008000800 */
[----:B-1----:R-:W-:Y:S01]  /*0350*/  STG.E desc[UR6][R2.64], R5 ;  /* 0x0000000502007986 */ /* 0x002fe2000c101906 */
[----:B------:R-:W-:Y:S05]  /*0360*/  EXIT ;  /* 0x000000000000794d */ /* 0x000fea0003800000 */
.L_x_5:
[----:B------:R-:W-:-:S00]  /*0370*/  BRA `(.L_x_5) ;  /* 0xfffffffc00fc7947 */ /* 0x000fc0000383ffff */
[----:B------:R-:W-:-:S00]  /*0380*/  NOP ;  /* 0x0000000000007918 */ /* 0x000fc00000000000 */
[----:B------:R-:W-:-:S00]  /*0390*/  NOP ;  /* 0x0000000000007918 */ /* 0x000fc00000000000 */
[----:B------:R-:W-:-:S00]  /*03a0*/  NOP ;  /* 0x0000000000007918 */ /* 0x000fc00000000000 */
[----:B------:R-:W-:-:S00]  /*03b0*/  NOP ;  /* 0x0000000000007918 */ /* 0x000fc00000000000 */
[----:B------:R-:W-:-:S00]  /*03c0*/  NOP ;  /* 0x0000000000007918 */ /* 0x000fc00000000000 */
[----:B------:R-:W-:-:S00]  /*03d0*/  NOP ;  /* 0x0000000000007918 */ /* 0x000fc00000000000 */
[----:B------:R-:W-:-:S00]  /*03e0*/  NOP ;  /* 0x0000000000007918 */ /* 0x000fc00000000000 */
[----:B------:R-:W-:-:S00]  /*03f0*/  NOP ;  /* 0x0000000000007918 */ /* 0x000fc00000000000 */
.L_x_6:


//--------------------- .nv.shared._Z3dotPfS_S_i  --------------------------
	.section	.nv.shared._Z3dotPfS_S_i,"aw",@nobits
	.sectionflags	@""
	.align	4
.nv.shared._Z3dotPfS_S_i:
	.zero		2048


//--------------------- .nv.shared.reserved.0     --------------------------
	.section	.nv.shared.reserved.0,"aw",@nobits
	.weak		__nv_reservedSMEM_offset_0_alias
	.size		__nv_reservedSMEM_offset_0_alias, 0, 64
	.other		__nv_reservedSMEM_offset_0_alias,@"STO_CUDA_RESERVED_SHARED STV_DEFAULT"
__nv_reservedSMEM_offset_0_alias:
	.zero		0
	.zero		64


//--------------------- .nv.constant0._Z3dotPfS_S_i --------------------------
	.section	.nv.constant0._Z3dotPfS_S_i,"a",@progbits
	.sectionflags	@""
	.align	4
.nv.constant0._Z3dotPfS_S_i:
	.zero		924


//--------------------- SYMBOLS --------------------------

	.type		.nv.reservedSmem.offset0,@object
	.size		.nv.reservedSmem.offset0,0x4
	.type		.nv.reservedSmem.cap,@object
	.size		.nv.reservedSmem.cap,0x4
